	.headerflags	@"EF_CUDA_TEXMODE_UNIFIED EF_CUDA_64BIT_ADDRESS EF_CUDA_ACCELERATORS EF_CUDA_SM90 EF_CUDA_VIRTUAL_SM(EF_CUDA_SM90)"
	.elftype	@"ET_EXEC"


//--------------------- .nv.info                  --------------------------
	.section	.nv.info,"",@"SHT_CUDA_INFO"
	.align	4


	//----- nvinfo : EIATTR_REGCOUNT
	.align		4
        /*0000*/ 	.byte	0x04, 0x2f
        /*0002*/ 	.short	(.L_1 - .L_0)
	.align		4
.L_0:
        /*0004*/ 	.word	index@(triton_per_fused__softmax_8)
        /*0008*/ 	.word	0x00000010


	//----- nvinfo : EIATTR_MIN_STACK_SIZE
	.align		4
.L_1:
        /*000c*/ 	.byte	0x04, 0x12
        /*000e*/ 	.short	(.L_3 - .L_2)
	.align		4
.L_2:
        /*0010*/ 	.word	index@(triton_per_fused__softmax_8)
        /*0014*/ 	.word	0x00000000


	//----- nvinfo : EIATTR_FRAME_SIZE
	.align		4
.L_3:
        /*0018*/ 	.byte	0x04, 0x11
        /*001a*/ 	.short	(.L_5 - .L_4)
	.align		4
.L_4:
        /*001c*/ 	.word	index@(triton_per_fused__softmax_8)
        /*0020*/ 	.word	0x00000000


	//----- nvinfo : EIATTR_MIN_STACK_SIZE
	.align		4
.L_5:
        /*0024*/ 	.byte	0x04, 0x12
        /*0026*/ 	.short	(.L_7 - .L_6)
	.align		4
.L_6:
        /*0028*/ 	.word	index@(triton_per_fused__softmax_8)
        /*002c*/ 	.word	0x00000000
.L_7:


//--------------------- .nv.info.triton_per_fused__softmax_8 --------------------------
	.section	.nv.info.triton_per_fused__softmax_8,"",@"SHT_CUDA_INFO"
	.sectionflags	@""
	.align	4


	//----- nvinfo : EIATTR_CUDA_API_VERSION
	.align		4
        /*0000*/ 	.byte	0x04, 0x37
        /*0002*/ 	.short	(.L_9 - .L_8)
.L_8:
        /*0004*/ 	.word	0x0000007c


	//----- nvinfo : EIATTR_KPARAM_INFO
	.align		4
.L_9:
        /*0008*/ 	.byte	0x04, 0x17
        /*000a*/ 	.short	(.L_11 - .L_10)
.L_10:
        /*000c*/ 	.word	0x00000000
        /*0010*/ 	.short	0x0003
        /*0012*/ 	.short	0x0014
        /*0014*/ 	.byte	0x00, 0xf0, 0x11, 0x00


	//----- nvinfo : EIATTR_KPARAM_INFO
	.align		4
.L_11:
        /*0018*/ 	.byte	0x04, 0x17
        /*001a*/ 	.short	(.L_13 - .L_12)
.L_12:
        /*001c*/ 	.word	0x00000000
        /*0020*/ 	.short	0x0002
        /*0022*/ 	.short	0x0010
        /*0024*/ 	.byte	0x00, 0xf0, 0x11, 0x00


	//----- nvinfo : EIATTR_KPARAM_INFO
	.align		4
.L_13:
        /*0028*/ 	.byte	0x04, 0x17
        /*002a*/ 	.short	(.L_15 - .L_14)
.L_14:
        /*002c*/ 	.word	0x00000000
        /*0030*/ 	.short	0x0001
        /*0032*/ 	.short	0x0008
        /*0034*/ 	.byte	0x00, 0xf4, 0x21, 0x00


	//----- nvinfo : EIATTR_KPARAM_INFO
	.align		4
.L_15:
        /*0038*/ 	.byte	0x04, 0x17
        /*003a*/ 	.short	(.L_17 - .L_16)
.L_16:
        /*003c*/ 	.word	0x00000000
        /*0040*/ 	.short	0x0000
        /*0042*/ 	.short	0x0000
        /*0044*/ 	.byte	0x00, 0xf4, 0x21, 0x00


	//----- nvinfo : EIATTR_SPARSE_MMA_MASK
	.align		4
.L_17:
        /*0048*/ 	.byte	0x03, 0x50
        /*004a*/ 	.short	0x0000


	//----- nvinfo : EIATTR_MAXREG_COUNT
	.align		4
        /*004c*/ 	.byte	0x03, 0x1b
        /*004e*/ 	.short	0x00ff


	//----- nvinfo : EIATTR_COOP_GROUP_MASK_REGIDS
	.align		4
        /*0050*/ 	.byte	0x04, 0x29
        /*0052*/ 	.short	(.L_19 - .L_18)


	//   ....[0]....
.L_18:
        /*0054*/ 	.word	0xffffffff


	//   ....[1]....
        /*0058*/ 	.word	0xffffffff


	//----- nvinfo : EIATTR_COOP_GROUP_INSTR_OFFSETS
	.align		4
.L_19:
        /*005c*/ 	.byte	0x04, 0x28
        /*005e*/ 	.short	(.L_21 - .L_20)


	//   ....[0]....
.L_20:
        /*0060*/ 	.word	0x000002d0


	//   ....[1]....
        /*0064*/ 	.word	0x000002e0


	//----- nvinfo : EIATTR_EXIT_INSTR_OFFSETS
	.align		4
.L_21:
        /*0068*/ 	.byte	0x04, 0x1c
        /*006a*/ 	.short	(.L_23 - .L_22)


	//   ....[0]....
.L_22:
        /*006c*/ 	.word	0x000003c0


	//   ....[1]....
        /*0070*/ 	.word	0x00000410


	//----- nvinfo : EIATTR_REQNTID
	.align		4
.L_23:
        /*0074*/ 	.byte	0x04, 0x10
        /*0076*/ 	.short	(.L_25 - .L_24)
.L_24:
        /*0078*/ 	.word	0x00000040
        /*007c*/ 	.word	0x00000001
        /*0080*/ 	.word	0x00000001


	//----- nvinfo : EIATTR_CBANK_PARAM_SIZE
	.align		4
.L_25:
        /*0084*/ 	.byte	0x03, 0x19
        /*0086*/ 	.short	0x0018


	//----- nvinfo : EIATTR_PARAM_CBANK
	.align		4
        /*0088*/ 	.byte	0x04, 0x0a
        /*008a*/ 	.short	(.L_27 - .L_26)
	.align		4
.L_26:
        /*008c*/ 	.word	index@(.nv.constant0.triton_per_fused__softmax_8)
        /*0090*/ 	.short	0x0210
        /*0092*/ 	.short	0x0018


	//----- nvinfo : EIATTR_SW_WAR
	.align		4
.L_27:
        /*0094*/ 	.byte	0x04, 0x36
        /*0096*/ 	.short	(.L_29 - .L_28)
.L_28:
        /*0098*/ 	.word	0x00000008
.L_29:


//--------------------- .nv.callgraph             --------------------------
	.section	.nv.callgraph,"",@"SHT_CUDA_CALLGRAPH"
	.align	4
	.sectionentsize	8
	.align		4
        /*0000*/ 	.word	0x00000000
	.align		4
        /*0004*/ 	.word	0xffffffff
	.align		4
        /*0008*/ 	.word	0x00000000
	.align		4
        /*000c*/ 	.word	0xfffffffe
	.align		4
        /*0010*/ 	.word	0x00000000
	.align		4
        /*0014*/ 	.word	0xfffffffd
	.align		4
        /*0018*/ 	.word	0x00000000
	.align		4
        /*001c*/ 	.word	0xfffffffc


//--------------------- .text.triton_per_fused__softmax_8 --------------------------
	.section	.text.triton_per_fused__softmax_8,"ax",@progbits
	.sectionflags	@"SHF_BARRIERS=1"
	.align	128
        .global         triton_per_fused__softmax_8
        .type           triton_per_fused__softmax_8,@function
        .size           triton_per_fused__softmax_8,(.L_x_1 - triton_per_fused__softmax_8)
        .other          triton_per_fused__softmax_8,@"STO_CUDA_ENTRY STV_DEFAULT"
triton_per_fused__softmax_8:
.text.triton_per_fused__softmax_8:
[----:B------:R-:W0:Y:S02]  /*0000*/  LDC R1, c[0x0][0x28] ;  /* 0x00000a00ff017b82 */ /* 0x000e240000000800 */
[----:B------:R-:W1:Y:S01]  /*0010*/  S2R R0, SR_TID.X ;  /* 0x0000000000007919 */ /* 0x000e620000002100 */
[----:B------:R-:W2:Y:S01]  /*0020*/  LDC.64 R2, c[0x0][0x210] ;  /* 0x00008400ff027b82 */ /* 0x000ea20000000a00 */
[----:B------:R-:W-:Y:S01]  /*0030*/  ULDC.64 UR6, c[0x0][0x208] ;  /* 0x0000820000067ab9 */ /* 0x000fe20000000a00 */
[----:B------:R-:W3:Y:S01]  /*0040*/  S2R R7, SR_CTAID.X ;  /* 0x0000000000077919 */ /* 0x000ee20000002500 */
[----:B-1----:R-:W-:Y:S01]  /*0050*/  IMAD.SHL.U32 R4, R0, 0x2, RZ ;  /* 0x0000000200047824 */ /* 0x002fe200078e00ff */
[----:B------:R-:W-:Y:S01]  /*0060*/  SHF.R.U32.HI R10, RZ, 0x1, R0 ;  /* 0x00000001ff0a7819 */ /* 0x000fe20000011600 */
[----:B---3--:R-:W-:-:S03]  /*0070*/  IMAD.SHL.U32 R7, R7, 0x40, RZ ;  /* 0x0000004007077824 */ /* 0x008fc600078e00ff */
[----:B------:R-:W-:Y:S02]  /*0080*/  LOP3.LUT R4, R4, 0x3e, RZ, 0xc0, !PT ;  /* 0x0000003e04047812 */ /* 0x000fe400078ec0ff */
[----:B------:R-:W-:Y:S02]  /*0090*/  LOP3.LUT R10, R10, 0x10, RZ, 0xc0, !PT ;  /* 0x000000100a0a7812 */ /* 0x000fe400078ec0ff */
[----:B------:R-:W-:-:S04]  /*00a0*/  LOP3.LUT R8, R7, R4, RZ, 0xfc, !PT ;  /* 0x0000000407087212 */ /* 0x000fc800078efcff */
[----:B------:R-:W-:Y:S02]  /*00b0*/  SHF.R.S32.HI R9, RZ, 0x1f, R8 ;  /* 0x0000001fff097819 */ /* 0x000fe40000011408 */
[----:B------:R-:W-:Y:S02]  /*00c0*/  ISETP.GE.AND P0, PT, R8, 0x40, PT ;  /* 0x000000400800780c */ /* 0x000fe40003f06270 */
[----:B------:R-:W-:-:S04]  /*00d0*/  LEA.HI R9, R9, R8, RZ, 0x4 ;  /* 0x0000000809097211 */ /* 0x000fc800078f20ff */
[C---:B------:R-:W-:Y:S01]  /*00e0*/  LOP3.LUT R11, R9.reuse, 0xfffffff0, RZ, 0xc0, !PT ;  /* 0xfffffff0090b7812 */ /* 0x040fe200078ec0ff */
[----:B------:R-:W-:-:S03]  /*00f0*/  IMAD.SHL.U32 R9, R9, 0x2, RZ ;  /* 0x0000000209097824 */ /* 0x000fc600078e00ff */
[----:B------:R-:W-:Y:S02]  /*0100*/  IADD3 R10, R10, R8, -R11 ;  /* 0x000000080a0a7210 */ /* 0x000fe40007ffe80b */
[----:B------:R-:W-:-:S05]  /*0110*/  LOP3.LUT R9, R9, 0xffffffe0, RZ, 0xc0, !PT ;  /* 0xffffffe009097812 */ /* 0x000fca00078ec0ff */
[----:B------:R-:W-:-:S04]  /*0120*/  IMAD.IADD R9, R10, 0x1, R9 ;  /* 0x000000010a097824 */ /* 0x000fc800078e0209 */
[----:B--2---:R-:W-:Y:S01]  /*0130*/  IMAD.WIDE R2, R9, 0x4, R2 ;  /* 0x0000000409027825 */ /* 0x004fe200078e0202 */
[----:B------:R-:W-:-:S06]  /*0140*/  CS2R R8, SRZ ;  /* 0x0000000000087805 */ /* 0x000fcc000001ff00 */
[----:B------:R1:W2:Y:S01]  /*0150*/  @!P0 LDG.E.64 R8, desc[UR6][R2.64] ;  /* 0x0000000602088981 */ /* 0x0002a2000c1e1b00 */
[----:B------:R-:W3:Y:S01]  /*0160*/  S2UR UR5, SR_CgaCtaId ;  /* 0x00000000000579c3 */ /* 0x000ee20000008800 */
[----:B------:R-:W-:Y:S01]  /*0170*/  UMOV UR4, 0x400 ;  /* 0x0000040000047882 */ /* 0x000fe20000000000 */
[----:B------:R-:W-:Y:S01]  /*0180*/  IMAD.SHL.U32 R11, R4, 0x8, RZ ;  /* 0x00000008040b7824 */ /* 0x000fe200078e00ff */
[----:B------:R-:W-:Y:S02]  /*0190*/  SHF.R.U32.HI R10, RZ, 0x3, R0 ;  /* 0x00000003ff0a7819 */ /* 0x000fe40000011600 */
[----:B------:R-:W-:Y:S02]  /*01a0*/  ISETP.GE.AND P1, PT, R0, 0x80, PT ;  /* 0x000000800000780c */ /* 0x000fe40003f26270 */
[----:B------:R-:W-:Y:S02]  /*01b0*/  LOP3.LUT R10, R11, 0x4, R10, 0xf8, !PT ;  /* 0x000000040b0a7812 */ /* 0x000fe400078ef80a */
[----:B------:R-:W-:Y:S01]  /*01c0*/  LOP3.LUT R7, R7, 0x3f, R0, 0xf8, !PT ;  /* 0x0000003f07077812 */ /* 0x000fe200078ef800 */
[----:B---3--:R-:W-:-:S06]  /*01d0*/  UPRMT UR4, UR5, 0x654, UR4 ;  /* 0x0000065405047896 */ /* 0x008fcc0008000004 */
[----:B-1----:R-:W-:Y:S02]  /*01e0*/  LEA R2, R0, UR4, 0x2 ;  /* 0x0000000400027c11 */ /* 0x002fe4000f8e10ff */
[----:B--2---:R-:W-:Y:S02]  /*01f0*/  SEL R8, R8, RZ, !P0 ;  /* 0x000000ff08087207 */ /* 0x004fe40004000000 */
[----:B------:R-:W-:Y:S02]  /*0200*/  SEL R9, R9, RZ, !P0 ;  /* 0x000000ff09097207 */ /* 0x000fe40004000000 */
[----:B------:R-:W-:Y:S02]  /*0210*/  SEL R13, R8, RZ, !P0 ;  /* 0x000000ff080d7207 */ /* 0x000fe40004000000 */
[----:B------:R-:W-:Y:S02]  /*0220*/  SEL R9, R9, RZ, !P0 ;  /* 0x000000ff09097207 */ /* 0x000fe40004000000 */
[----:B------:R-:W-:Y:S01]  /*0230*/  LOP3.LUT R8, R0, 0x1, RZ, 0xc0, !PT ;  /* 0x0000000100087812 */ /* 0x000fe200078ec0ff */
[----:B------:R-:W-:Y:S03]  /*0240*/  STS [R10+UR4], R13 ;  /* 0x0000000d0a007988 */ /* 0x000fe60008000804 */
[----:B------:R-:W-:Y:S01]  /*0250*/  ISETP.NE.U32.AND P0, PT, R8, 0x1, PT ;  /* 0x000000010800780c */ /* 0x000fe20003f05070 */
[----:B------:R-:W-:Y:S01]  /*0260*/  STS [R10+UR4+0x8], R9 ;  /* 0x000008090a007988 */ /* 0x000fe20008000804 */
[----:B------:R-:W-:Y:S02]  /*0270*/  BAR.SYNC.DEFER_BLOCKING 0x0 ;  /* 0x0000000000007b1d */ /* 0x000fe40000010000 */
[----:B------:R-:W-:-:S02]  /*0280*/  ISETP.LT.AND P0, PT, R0, 0x80, P0 ;  /* 0x000000800000780c */ /* 0x000fc40000701270 */
[----:B------:R-:W-:-:S04]  /*0290*/  LOP3.LUT R0, R0, 0x3f, RZ, 0xc0, !PT ;  /* 0x0000003f00007812 */ /* 0x000fc800078ec0ff */
[----:B------:R-:W-:Y:S01]  /*02a0*/  LEA R0, R0, UR4, 0x2 ;  /* 0x0000000400007c11 */ /* 0x000fe2000f8e10ff */
[----:B------:R-:W1:Y:S04]  /*02b0*/  @!P1 LDS R6, [R2] ;  /* 0x0000000002069984 */ /* 0x000e680000000800 */
[----:B------:R-:W2:Y:S04]  /*02c0*/  @!P1 LDS R5, [R2+0x100] ;  /* 0x0001000002059984 */ /* 0x000ea80000000800 */
[----:B-1----:R-:W1:Y:S04]  /*02d0*/  SHFL.BFLY PT, R3, R6, 0x1, 0x1f ;  /* 0x0c201f0006037f89 */ /* 0x002e6800000e0000 */
[----:B--2---:R-:W2:Y:S01]  /*02e0*/  SHFL.BFLY PT, R12, R5, 0x1, 0x1f ;  /* 0x0c201f00050c7f89 */ /* 0x004ea200000e0000 */
[----:B-1----:R-:W-:Y:S01]  /*02f0*/  FADD R3, R6, R3 ;  /* 0x0000000306037221 */ /* 0x002fe20000000000 */
[----:B--2---:R-:W-:-:S04]  /*0300*/  FADD R13, R5, R12 ;  /* 0x0000000c050d7221 */ /* 0x004fc80000000000 */
[----:B------:R-:W-:Y:S01]  /*0310*/  @P0 STS [R2], R3 ;  /* 0x0000000302000388 */ /* 0x000fe20000000800 */
[----:B------:R-:W-:-:S03]  /*0320*/  VIADD R5, R11, UR4 ;  /* 0x000000040b057c36 */ /* 0x000fc60008000000 */
[----:B------:R-:W-:Y:S01]  /*0330*/  @P0 STS [R2+0x100], R13 ;  /* 0x0001000d02000388 */ /* 0x000fe20000000800 */
[----:B------:R-:W-:Y:S01]  /*0340*/  IMAD R5, R4, -0x4, R5 ;  /* 0xfffffffc04057824 */ /* 0x000fe200078e0205 */
[----:B------:R-:W-:Y:S01]  /*0350*/  BAR.SYNC.DEFER_BLOCKING 0x0 ;  /* 0x0000000000007b1d */ /* 0x000fe20000010000 */
[----:B------:R-:W-:-:S05]  /*0360*/  ISETP.GE.AND P0, PT, R7, 0x40, PT ;  /* 0x000000400700780c */ /* 0x000fca0003f06270 */
[----:B------:R-:W-:Y:S04]  /*0370*/  LDS R8, [R11+UR4] ;  /* 0x000000040b087984 */ /* 0x000fe80008000800 */
[----:B------:R-:W1:Y:S01]  /*0380*/  LDS R9, [R11+UR4+0x8] ;  /* 0x000008040b097984 */ /* 0x000e620008000800 */
[----:B------:R-:W-:Y:S06]  /*0390*/  BAR.SYNC.DEFER_BLOCKING 0x0 ;  /* 0x0000000000007b1d */ /* 0x000fec0000010000 */
[----:B-1----:R1:W-:Y:S02]  /*03a0*/  STS.64 [R5], R8 ;  /* 0x0000000805007388 */ /* 0x0023e40000000a00 */
[----:B------:R-:W-:Y:S06]  /*03b0*/  BAR.SYNC.DEFER_BLOCKING 0x0 ;  /* 0x0000000000007b1d */ /* 0x000fec0000010000 */
[----:B-1----:R-:W-:Y:S05]  /*03c0*/  @P0 EXIT ;  /* 0x000000000000094d */ /* 0x002fea0003800000 */
[----:B------:R-:W0:Y:S01]  /*03d0*/  LDS R5, [R0] ;  /* 0x0000000000057984 */ /* 0x000e220000000800 */
[----:B------:R-:W1:Y:S02]  /*03e0*/  LDC.64 R2, c[0x0][0x218] ;  /* 0x00008600ff027b82 */ /* 0x000e640000000a00 */
[----:B-1----:R-:W-:-:S05]  /*03f0*/  IMAD.WIDE R2, R7, 0x4, R2 ;  /* 0x0000000407027825 */ /* 0x002fca00078e0202 */
[----:B0-----:R-:W-:Y:S01]  /*0400*/  STG.E desc[UR6][R2.64], R5 ;  /* 0x0000000502007986 */ /* 0x001fe2000c101906 */
[----:B------:R-:W-:Y:S05]  /*0410*/  EXIT ;  /* 0x000000000000794d */ /* 0x000fea0003800000 */
.L_x_0:
[----:B------:R-:W-:-:S00]  /*0420*/  BRA `(.L_x_0) ;  /* 0xfffffffc00fc7947 */ /* 0x000fc0000383ffff */
[----:B------:R-:W-:-:S00]  /*0430*/  NOP ;  /* 0x0000000000007918 */ /* 0x000fc00000000000 */
        /* <DEDUP_REMOVED lines=12> */
.L_x_1:


//--------------------- .nv.shared.triton_per_fused__softmax_8 --------------------------
	.section	.nv.shared.triton_per_fused__softmax_8,"aw",@nobits
	.sectionflags	@""
	.align	16
	.zero		1024


//--------------------- .nv.constant0.triton_per_fused__softmax_8 --------------------------
	.section	.nv.constant0.triton_per_fused__softmax_8,"a",@progbits
	.sectionflags	@""
	.align	4
.nv.constant0.triton_per_fused__softmax_8:
	.zero		552
